//
// Generated by NVIDIA NVVM Compiler
//
// Compiler Build ID: CL-36424714
// Cuda compilation tools, release 13.0, V13.0.88
// Based on NVVM 20.0.0
//

.version 9.0
.target sm_100
.address_size 64

	// .globl	_Z12MatMulKernel6MatrixS_S_
// _ZZ12MatMulKernel6MatrixS_S_E2As has been demoted
// _ZZ12MatMulKernel6MatrixS_S_E2Bs has been demoted

.visible .entry _Z12MatMulKernel6MatrixS_S_(
	.param .align 8 .b8 _Z12MatMulKernel6MatrixS_S__param_0[24],
	.param .align 8 .b8 _Z12MatMulKernel6MatrixS_S__param_1[24],
	.param .align 8 .b8 _Z12MatMulKernel6MatrixS_S__param_2[24]
)
{
	.reg .pred 	%p<3>;
	.reg .b32 	%r<46>;
	.reg .b64 	%rd<22>;
	.reg .b64 	%fd<105>;
	// demoted variable
	.shared .align 8 .b8 _ZZ12MatMulKernel6MatrixS_S_E2As[8192];
	// demoted variable
	.shared .align 8 .b8 _ZZ12MatMulKernel6MatrixS_S_E2Bs[8192];
	ld.param.u64 	%rd7, [_Z12MatMulKernel6MatrixS_S__param_2+16];
	ld.param.u32 	%r28, [_Z12MatMulKernel6MatrixS_S__param_2+8];
	ld.param.u64 	%rd6, [_Z12MatMulKernel6MatrixS_S__param_1+16];
	ld.param.u32 	%r25, [_Z12MatMulKernel6MatrixS_S__param_1+8];
	ld.param.u64 	%rd5, [_Z12MatMulKernel6MatrixS_S__param_0+16];
	ld.param.u32 	%r22, [_Z12MatMulKernel6MatrixS_S__param_0+8];
	ld.param.v2.u32 	{%r20, %r21}, [_Z12MatMulKernel6MatrixS_S__param_0];
	mov.u32 	%r29, %ctaid.y;
	mov.u32 	%r30, %ctaid.x;
	shl.b32 	%r3, %r29, 5;
	shl.b32 	%r4, %r30, 5;
	mov.u32 	%r5, %tid.y;
	mov.u32 	%r6, %tid.x;
	setp.lt.s32 	%p1, %r20, 32;
	mov.f64 	%fd104, 0d0000000000000000;
	@%p1 bra 	$L__BB0_3;
	cvta.to.global.u64 	%rd1, %rd5;
	mul.lo.s32 	%r44, %r3, %r22;
	cvta.to.global.u64 	%rd2, %rd6;
	shl.b32 	%r8, %r25, 5;
	mad.lo.s32 	%r31, %r22, %r5, %r6;
	cvt.s64.s32 	%rd3, %r31;
	shl.b32 	%r32, %r5, 8;
	mov.u32 	%r33, _ZZ12MatMulKernel6MatrixS_S_E2As;
	add.s32 	%r9, %r33, %r32;
	shl.b32 	%r34, %r6, 3;
	add.s32 	%r10, %r9, %r34;
	mad.lo.s32 	%r35, %r25, %r5, %r6;
	cvt.s64.s32 	%rd4, %r35;
	mov.u32 	%r36, _ZZ12MatMulKernel6MatrixS_S_E2Bs;
	add.s32 	%r12, %r36, %r34;
	add.s32 	%r11, %r12, %r32;
	shr.s32 	%r37, %r20, 31;
	shr.u32 	%r38, %r37, 27;
	add.s32 	%r39, %r20, %r38;
	shr.s32 	%r40, %r39, 5;
	neg.s32 	%r45, %r40;
	mov.f64 	%fd104, 0d0000000000000000;
	mov.u32 	%r43, %r4;
$L__BB0_2:
	cvt.s64.s32 	%rd8, %r44;
	add.s64 	%rd9, %rd3, %rd8;
	shl.b64 	%rd10, %rd9, 3;
	add.s64 	%rd11, %rd1, %rd10;
	cvt.s64.s32 	%rd12, %r43;
	ld.global.f64 	%fd6, [%rd11];
	st.shared.f64 	[%r10], %fd6;
	add.s64 	%rd13, %rd12, %rd4;
	shl.b64 	%rd14, %rd13, 3;
	add.s64 	%rd15, %rd2, %rd14;
	ld.global.f64 	%fd7, [%rd15];
	st.shared.f64 	[%r11], %fd7;
	bar.sync 	0;
	ld.shared.f64 	%fd8, [%r9];
	ld.shared.f64 	%fd9, [%r12];
	fma.rn.f64 	%fd10, %fd8, %fd9, %fd104;
	ld.shared.f64 	%fd11, [%r9+8];
	ld.shared.f64 	%fd12, [%r12+256];
	fma.rn.f64 	%fd13, %fd11, %fd12, %fd10;
	ld.shared.f64 	%fd14, [%r9+16];
	ld.shared.f64 	%fd15, [%r12+512];
	fma.rn.f64 	%fd16, %fd14, %fd15, %fd13;
	ld.shared.f64 	%fd17, [%r9+24];
	ld.shared.f64 	%fd18, [%r12+768];
	fma.rn.f64 	%fd19, %fd17, %fd18, %fd16;
	ld.shared.f64 	%fd20, [%r9+32];
	ld.shared.f64 	%fd21, [%r12+1024];
	fma.rn.f64 	%fd22, %fd20, %fd21, %fd19;
	ld.shared.f64 	%fd23, [%r9+40];
	ld.shared.f64 	%fd24, [%r12+1280];
	fma.rn.f64 	%fd25, %fd23, %fd24, %fd22;
	ld.shared.f64 	%fd26, [%r9+48];
	ld.shared.f64 	%fd27, [%r12+1536];
	fma.rn.f64 	%fd28, %fd26, %fd27, %fd25;
	ld.shared.f64 	%fd29, [%r9+56];
	ld.shared.f64 	%fd30, [%r12+1792];
	fma.rn.f64 	%fd31, %fd29, %fd30, %fd28;
	ld.shared.f64 	%fd32, [%r9+64];
	ld.shared.f64 	%fd33, [%r12+2048];
	fma.rn.f64 	%fd34, %fd32, %fd33, %fd31;
	ld.shared.f64 	%fd35, [%r9+72];
	ld.shared.f64 	%fd36, [%r12+2304];
	fma.rn.f64 	%fd37, %fd35, %fd36, %fd34;
	ld.shared.f64 	%fd38, [%r9+80];
	ld.shared.f64 	%fd39, [%r12+2560];
	fma.rn.f64 	%fd40, %fd38, %fd39, %fd37;
	ld.shared.f64 	%fd41, [%r9+88];
	ld.shared.f64 	%fd42, [%r12+2816];
	fma.rn.f64 	%fd43, %fd41, %fd42, %fd40;
	ld.shared.f64 	%fd44, [%r9+96];
	ld.shared.f64 	%fd45, [%r12+3072];
	fma.rn.f64 	%fd46, %fd44, %fd45, %fd43;
	ld.shared.f64 	%fd47, [%r9+104];
	ld.shared.f64 	%fd48, [%r12+3328];
	fma.rn.f64 	%fd49, %fd47, %fd48, %fd46;
	ld.shared.f64 	%fd50, [%r9+112];
	ld.shared.f64 	%fd51, [%r12+3584];
	fma.rn.f64 	%fd52, %fd50, %fd51, %fd49;
	ld.shared.f64 	%fd53, [%r9+120];
	ld.shared.f64 	%fd54, [%r12+3840];
	fma.rn.f64 	%fd55, %fd53, %fd54, %fd52;
	ld.shared.f64 	%fd56, [%r9+128];
	ld.shared.f64 	%fd57, [%r12+4096];
	fma.rn.f64 	%fd58, %fd56, %fd57, %fd55;
	ld.shared.f64 	%fd59, [%r9+136];
	ld.shared.f64 	%fd60, [%r12+4352];
	fma.rn.f64 	%fd61, %fd59, %fd60, %fd58;
	ld.shared.f64 	%fd62, [%r9+144];
	ld.shared.f64 	%fd63, [%r12+4608];
	fma.rn.f64 	%fd64, %fd62, %fd63, %fd61;
	ld.shared.f64 	%fd65, [%r9+152];
	ld.shared.f64 	%fd66, [%r12+4864];
	fma.rn.f64 	%fd67, %fd65, %fd66, %fd64;
	ld.shared.f64 	%fd68, [%r9+160];
	ld.shared.f64 	%fd69, [%r12+5120];
	fma.rn.f64 	%fd70, %fd68, %fd69, %fd67;
	ld.shared.f64 	%fd71, [%r9+168];
	ld.shared.f64 	%fd72, [%r12+5376];
	fma.rn.f64 	%fd73, %fd71, %fd72, %fd70;
	ld.shared.f64 	%fd74, [%r9+176];
	ld.shared.f64 	%fd75, [%r12+5632];
	fma.rn.f64 	%fd76, %fd74, %fd75, %fd73;
	ld.shared.f64 	%fd77, [%r9+184];
	ld.shared.f64 	%fd78, [%r12+5888];
	fma.rn.f64 	%fd79, %fd77, %fd78, %fd76;
	ld.shared.f64 	%fd80, [%r9+192];
	ld.shared.f64 	%fd81, [%r12+6144];
	fma.rn.f64 	%fd82, %fd80, %fd81, %fd79;
	ld.shared.f64 	%fd83, [%r9+200];
	ld.shared.f64 	%fd84, [%r12+6400];
	fma.rn.f64 	%fd85, %fd83, %fd84, %fd82;
	ld.shared.f64 	%fd86, [%r9+208];
	ld.shared.f64 	%fd87, [%r12+6656];
	fma.rn.f64 	%fd88, %fd86, %fd87, %fd85;
	ld.shared.f64 	%fd89, [%r9+216];
	ld.shared.f64 	%fd90, [%r12+6912];
	fma.rn.f64 	%fd91, %fd89, %fd90, %fd88;
	ld.shared.f64 	%fd92, [%r9+224];
	ld.shared.f64 	%fd93, [%r12+7168];
	fma.rn.f64 	%fd94, %fd92, %fd93, %fd91;
	ld.shared.f64 	%fd95, [%r9+232];
	ld.shared.f64 	%fd96, [%r12+7424];
	fma.rn.f64 	%fd97, %fd95, %fd96, %fd94;
	ld.shared.f64 	%fd98, [%r9+240];
	ld.shared.f64 	%fd99, [%r12+7680];
	fma.rn.f64 	%fd100, %fd98, %fd99, %fd97;
	ld.shared.f64 	%fd101, [%r9+248];
	ld.shared.f64 	%fd102, [%r12+7936];
	fma.rn.f64 	%fd104, %fd101, %fd102, %fd100;
	bar.sync 	0;
	add.s32 	%r45, %r45, 1;
	setp.ne.s32 	%p2, %r45, 0;
	add.s32 	%r44, %r44, 32;
	add.s32 	%r43, %r43, %r8;
	@%p2 bra 	$L__BB0_2;
$L__BB0_3:
	mad.lo.s32 	%r41, %r3, %r28, %r4;
	cvt.s64.s32 	%rd16, %r41;
	cvta.to.global.u64 	%rd17, %rd7;
	mad.lo.s32 	%r42, %r28, %r5, %r6;
	cvt.s64.s32 	%rd18, %r42;
	add.s64 	%rd19, %rd16, %rd18;
	shl.b64 	%rd20, %rd19, 3;
	add.s64 	%rd21, %rd17, %rd20;
	st.global.f64 	[%rd21], %fd104;
	ret;

}


// ===== COMPILED SASS (sm_100) =====

	.target	sm_100

	.elftype	@"ET_EXEC"


//--------------------- .note.nv.tkinfo           --------------------------
	.section	.note.nv.tkinfo,"",@"SHT_NOTE"
	.sectionflags	@"SHF_NOTE_NV_TKINFO"
	.tkinfo
        /*0018*/ 	.word	0x00000002
        /*0030*/ 	.string	""
        /*0030*/ 	.string	"ptxas"
        /*0030*/ 	.string	"Cuda compilation tools, release 13.0, V13.0.88"
        /*0030*/ 	.string	"Build cuda_13.0.r13.0/compiler.36424714_0"
        /*0030*/ 	.string	"-arch sm_100 -m 64 "



//--------------------- .note.nv.cuinfo           --------------------------
	.section	.note.nv.cuinfo,"",@"SHT_NOTE"
	.sectionflags	@"SHF_NOTE_NV_CUINFO"
        /*0018*/ 	.short	0x0002
        /*001a*/ 	.short	0x0064
        /*001c*/ 	.short	0x0082
	.zero		2


//--------------------- .nv.info                  --------------------------
	.section	.nv.info,"",@"SHT_CUDA_INFO"
	.align	4


	//----- nvinfo : EIATTR_REGCOUNT
	.align		4
        /*0000*/ 	.byte	0x04, 0x2f
        /*0002*/ 	.short	(.L_1 - .L_0)
	.align		4
.L_0:
        /*0004*/ 	.word	index@(_Z12MatMulKernel6MatrixS_S_)
        /*0008*/ 	.word	0x00000020


	//----- nvinfo : EIATTR_FRAME_SIZE
	.align		4
.L_1:
        /*000c*/ 	.byte	0x04, 0x11
        /*000e*/ 	.short	(.L_3 - .L_2)
	.align		4
.L_2:
        /*0010*/ 	.word	index@(_Z12MatMulKernel6MatrixS_S_)
        /*0014*/ 	.word	0x00000000


	//----- nvinfo : EIATTR_MIN_STACK_SIZE
	.align		4
.L_3:
        /*0018*/ 	.byte	0x04, 0x12
        /*001a*/ 	.short	(.L_5 - .L_4)
	.align		4
.L_4:
        /*001c*/ 	.word	index@(_Z12MatMulKernel6MatrixS_S_)
        /*0020*/ 	.word	0x00000000
.L_5:


//--------------------- .nv.compat                --------------------------
	.section	.nv.compat,"",@"SHT_CUDA_COMPAT_INFO"
	.align	4
        /*0000*/ 	.byte	0x02, 0x09, 0x00, 0x00, 0x02, 0x02, 0x01, 0x00, 0x02, 0x05, 0x05, 0x00, 0x03, 0x07, 0x01, 0x01
        /*0010*/ 	.byte	0x02, 0x03, 0x00, 0x00, 0x02, 0x06, 0x01, 0x00, 0x04, 0x0b, 0x08, 0x00, 0x01, 0x00, 0x00, 0x00
        /*0020*/ 	.byte	0x00, 0x00, 0x00, 0x00


//--------------------- .nv.info._Z12MatMulKernel6MatrixS_S_ --------------------------
	.section	.nv.info._Z12MatMulKernel6MatrixS_S_,"",@"SHT_CUDA_INFO"
	.sectionflags	@""
	.align	4


	//----- nvinfo : EIATTR_CUDA_API_VERSION
	.align		4
        /*0000*/ 	.byte	0x04, 0x37
        /*0002*/ 	.short	(.L_7 - .L_6)
.L_6:
        /*0004*/ 	.word	0x00000082


	//----- nvinfo : EIATTR_KPARAM_INFO
	.align		4
.L_7:
        /*0008*/ 	.byte	0x04, 0x17
        /*000a*/ 	.short	(.L_9 - .L_8)
.L_8:
        /*000c*/ 	.word	0x00000000
        /*0010*/ 	.short	0x0002
        /*0012*/ 	.short	0x0030
        /*0014*/ 	.byte	0x00, 0xf0, 0x61, 0x00


	//----- nvinfo : EIATTR_KPARAM_INFO
	.align		4
.L_9:
        /*0018*/ 	.byte	0x04, 0x17
        /*001a*/ 	.short	(.L_11 - .L_10)
.L_10:
        /*001c*/ 	.word	0x00000000
        /*0020*/ 	.short	0x0001
        /*0022*/ 	.short	0x0018
        /*0024*/ 	.byte	0x00, 0xf0, 0x61, 0x00


	//----- nvinfo : EIATTR_KPARAM_INFO
	.align		4
.L_11:
        /*0028*/ 	.byte	0x04, 0x17
        /*002a*/ 	.short	(.L_13 - .L_12)
.L_12:
        /*002c*/ 	.word	0x00000000
        /*0030*/ 	.short	0x0000
        /*0032*/ 	.short	0x0000
        /*0034*/ 	.byte	0x00, 0xf0, 0x61, 0x00


	//----- nvinfo : EIATTR_SPARSE_MMA_MASK
	.align		4
.L_13:
        /*0038*/ 	.byte	0x03, 0x50
        /*003a*/ 	.short	0x0000


	//----- nvinfo : EIATTR_MAXREG_COUNT
	.align		4
        /*003c*/ 	.byte	0x03, 0x1b
        /*003e*/ 	.short	0x00ff


	//----- nvinfo : EIATTR_NUM_BARRIERS
	.align		4
        /*0040*/ 	.byte	0x02, 0x4c
        /*0042*/ 	.byte	0x01
	.zero		1


	//----- nvinfo : EIATTR_MERCURY_ISA_VERSION
	.align		4
        /*0044*/ 	.byte	0x03, 0x5f
        /*0046*/ 	.short	0x0101


	//----- nvinfo : EIATTR_VRC_CTA_INIT_COUNT
	.align		4
        /*0048*/ 	.byte	0x02, 0x4a
	.zero		1
	.zero		1


	//----- nvinfo : EIATTR_EXIT_INSTR_OFFSETS
	.align		4
        /*004c*/ 	.byte	0x04, 0x1c
        /*004e*/ 	.short	(.L_15 - .L_14)


	//   ....[0]....
.L_14:
        /*0050*/ 	.word	0x00000910


	//----- nvinfo : EIATTR_CBANK_PARAM_SIZE
	.align		4
.L_15:
        /*0054*/ 	.byte	0x03, 0x19
        /*0056*/ 	.short	0x0048


	//----- nvinfo : EIATTR_PARAM_CBANK
	.align		4
        /*0058*/ 	.byte	0x04, 0x0a
        /*005a*/ 	.short	(.L_17 - .L_16)
	.align		4
.L_16:
        /*005c*/ 	.word	index@(.nv.constant0._Z12MatMulKernel6MatrixS_S_)
        /*0060*/ 	.short	0x0380
        /*0062*/ 	.short	0x0048


	//----- nvinfo : EIATTR_SW_WAR
	.align		4
.L_17:
        /*0064*/ 	.byte	0x04, 0x36
        /*0066*/ 	.short	(.L_19 - .L_18)
.L_18:
        /*0068*/ 	.word	0x00000008
.L_19:


//--------------------- .nv.callgraph             --------------------------
	.section	.nv.callgraph,"",@"SHT_CUDA_CALLGRAPH"
	.align	4
	.sectionentsize	8
	.align		4
        /*0000*/ 	.word	0x00000000
	.align		4
        /*0004*/ 	.word	0xffffffff
	.align		4
        /*0008*/ 	.word	0x00000000
	.align		4
        /*000c*/ 	.word	0xfffffffe
	.align		4
        /*0010*/ 	.word	0x00000000
	.align		4
        /*0014*/ 	.word	0xfffffffd
	.align		4
        /*0018*/ 	.word	0x00000000
	.align		4
        /*001c*/ 	.word	0xfffffffc


//--------------------- .text._Z12MatMulKernel6MatrixS_S_ --------------------------
	.section	.text._Z12MatMulKernel6MatrixS_S_,"ax",@progbits
	.align	128
        .global         _Z12MatMulKernel6MatrixS_S_
        .type           _Z12MatMulKernel6MatrixS_S_,@function
        .size           _Z12MatMulKernel6MatrixS_S_,(.L_x_3 - _Z12MatMulKernel6MatrixS_S_)
        .other          _Z12MatMulKernel6MatrixS_S_,@"STO_CUDA_ENTRY STV_DEFAULT"
_Z12MatMulKernel6MatrixS_S_:
.text._Z12MatMulKernel6MatrixS_S_:
[----:B------:R-:W-:Y:S01]  /*0000*/  LDC R1, c[0x0][0x37c] ;  /* 0x0000df00ff017b82 */ /* 0x000fe20000000800 */
[----:B------:R-:W0:Y:S01]  /*0010*/  S2R R19, SR_CTAID.X ;  /* 0x0000000000137919 */ /* 0x000e220000002500 */
[----:B------:R-:W1:Y:S06]  /*0020*/  LDCU UR8, c[0x0][0x380] ;  /* 0x00007000ff0877ac */ /* 0x000e6c0008000800 */
[----:B------:R-:W2:Y:S01]  /*0030*/  S2UR UR4, SR_CTAID.Y ;  /* 0x00000000000479c3 */ /* 0x000ea20000002600 */
[----:B------:R-:W-:Y:S01]  /*0040*/  CS2R R10, SRZ ;  /* 0x00000000000a7805 */ /* 0x000fe2000001ff00 */
[----:B------:R-:W3:Y:S01]  /*0050*/  S2R R0, SR_TID.Y ;  /* 0x0000000000007919 */ /* 0x000ee20000002200 */
[----:B------:R-:W4:Y:S01]  /*0060*/  LDCU.64 UR10, c[0x0][0x358] ;  /* 0x00006b00ff0a77ac */ /* 0x000f220008000a00 */
[----:B------:R-:W3:Y:S01]  /*0070*/  S2R R3, SR_TID.X ;  /* 0x0000000000037919 */ /* 0x000ee20000002100 */
[----:B-1----:R-:W-:-:S02]  /*0080*/  UISETP.GE.AND UP0, UPT, UR8, 0x20, UPT ;  /* 0x000000200800788c */ /* 0x002fc4000bf06270 */
[----:B--2---:R-:W-:Y:S01]  /*0090*/  USHF.L.U32 UR4, UR4, 0x5, URZ ;  /* 0x0000000504047899 */ /* 0x004fe200080006ff */
[----:B0-----:R-:W-:-:S06]  /*00a0*/  IMAD.SHL.U32 R19, R19, 0x20, RZ ;  /* 0x0000002013137824 */ /* 0x001fcc00078e00ff */
[----:B----4-:R-:W-:Y:S05]  /*00b0*/  BRA.U !UP0, `(.L_x_0) ;  /* 0x0000000508ec7547 */ /* 0x010fea000b800000 */
[----:B------:R-:W0:Y:S01]  /*00c0*/  S2UR UR7, SR_CgaCtaId ;  /* 0x00000000000779c3 */ /* 0x000e220000008800 */
[----:B------:R-:W3:Y:S01]  /*00d0*/  LDCU UR12, c[0x0][0x388] ;  /* 0x00007100ff0c77ac */ /* 0x000ee20008000800 */
[----:B------:R-:W-:Y:S01]  /*00e0*/  IMAD.MOV.U32 R2, RZ, RZ, R19 ;  /* 0x000000ffff027224 */ /* 0x000fe200078e0013 */
[----:B------:R-:W-:Y:S01]  /*00f0*/  CS2R R10, SRZ ;  /* 0x00000000000a7805 */ /* 0x000fe2000001ff00 */
[----:B------:R-:W-:Y:S01]  /*0100*/  UMOV UR5, 0x400 ;  /* 0x0000040000057882 */ /* 0x000fe20000000000 */
[----:B------:R-:W-:-:S03]  /*0110*/  USHF.R.S32.HI UR6, URZ, 0x1f, UR8 ;  /* 0x0000001fff067899 */ /* 0x000fc60008011408 */
[----:B------:R-:W1:Y:S01]  /*0120*/  LDC R5, c[0x0][0x3a0] ;  /* 0x0000e800ff057b82 */ /* 0x000e620000000800 */
[----:B------:R-:W2:Y:S01]  /*0130*/  LDCU.64 UR16, c[0x0][0x3a8] ;  /* 0x00007500ff1077ac */ /* 0x000ea20008000a00 */
[----:B------:R-:W-:Y:S01]  /*0140*/  ULEA.HI UR6, UR6, UR8, URZ, 0x5 ;  /* 0x0000000806067291 */ /* 0x000fe2000f8f28ff */
[----:B------:R-:W4:Y:S03]  /*0150*/  LDCU.64 UR14, c[0x0][0x390] ;  /* 0x00007200ff0e77ac */ /* 0x000f260008000a00 */
[----:B------:R-:W-:Y:S01]  /*0160*/  USHF.R.S32.HI UR6, URZ, 0x5, UR6 ;  /* 0x00000005ff067899 */ /* 0x000fe20008011406 */
[----:B---3--:R-:W-:-:S03]  /*0170*/  IMAD R18, R0, UR12, R3 ;  /* 0x0000000c00127c24 */ /* 0x008fc6000f8e0203 */
[----:B------:R-:W-:Y:S02]  /*0180*/  UIADD3 UR6, UPT, UPT, -UR6, URZ, URZ ;  /* 0x000000ff06067290 */ /* 0x000fe4000fffe1ff */
[----:B0-----:R-:W-:Y:S02]  /*0190*/  ULEA UR9, UR7, UR5, 0x18 ;  /* 0x0000000507097291 */ /* 0x001fe4000f8ec0ff */
[----:B------:R-:W-:-:S04]  /*01a0*/  UIADD3 UR5, UPT, UPT, UR5, 0x2000, URZ ;  /* 0x0000200005057890 */ /* 0x000fc8000fffe0ff */
[----:B------:R-:W-:Y:S01]  /*01b0*/  ULEA UR5, UR7, UR5, 0x18 ;  /* 0x0000000507057291 */ /* 0x000fe2000f8ec0ff */
[C---:B------:R-:W-:Y:S01]  /*01c0*/  LEA R16, R0.reuse, UR9, 0x8 ;  /* 0x0000000900107c11 */ /* 0x040fe2000f8e40ff */
[----:B-1----:R-:W-:Y:S01]  /*01d0*/  IMAD R17, R0, R5, R3 ;  /* 0x0000000500117224 */ /* 0x002fe200078e0203 */
[----:B------:R-:W-:-:S03]  /*01e0*/  UIMAD UR7, UR4, UR12, URZ ;  /* 0x0000000c040772a4 */ /* 0x000fc6000f8e02ff */
[C---:B------:R-:W-:Y:S01]  /*01f0*/  LEA R7, R3.reuse, UR5, 0x3 ;  /* 0x0000000503077c11 */ /* 0x040fe2000f8e18ff */
[----:B------:R-:W-:-:S04]  /*0200*/  IMAD R6, R3, 0x8, R16 ;  /* 0x0000000803067824 */ /* 0x000fc800078e0210 */
[----:B--2-4-:R-:W-:-:S07]  /*0210*/  IMAD R4, R0, 0x100, R7 ;  /* 0x0000010000047824 */ /* 0x014fce00078e0207 */
.L_x_1:
[----:B------:R-:W-:Y:S02]  /*0220*/  USHF.R.S32.HI UR5, URZ, 0x1f, UR7 ;  /* 0x0000001fff057899 */ /* 0x000fe40008011407 */
[C---:B------:R-:W-:Y:S02]  /*0230*/  IADD3 R12, P0, PT, R18.reuse, UR7, RZ ;  /* 0x00000007120c7c10 */ /* 0x040fe4000ff1e0ff */
[----:B------:R-:W-:Y:S02]  /*0240*/  SHF.R.S32.HI R8, RZ, 0x1f, R2 ;  /* 0x0000001fff087819 */ /* 0x000fe40000011402 */
[----:B------:R-:W-:Y:S02]  /*0250*/  IADD3 R9, P1, PT, R17, R2, RZ ;  /* 0x0000000211097210 */ /* 0x000fe40007f3e0ff */
[----:B------:R-:W-:Y:S02]  /*0260*/  LEA.HI.X.SX32 R13, R18, UR5, 0x1, P0 ;  /* 0x00000005120d7c11 */ /* 0x000fe400080f0eff */
[----:B------:R-:W-:-:S02]  /*0270*/  LEA R26, P0, R12, UR14, 0x3 ;  /* 0x0000000e0c1a7c11 */ /* 0x000fc4000f8018ff */
[----:B------:R-:W-:Y:S02]  /*0280*/  LEA.HI.X.SX32 R8, R17, R8, 0x1, P1 ;  /* 0x0000000811087211 */ /* 0x000fe400008f0eff */
[C---:B------:R-:W-:Y:S02]  /*0290*/  LEA R24, P1, R9.reuse, UR16, 0x3 ;  /* 0x0000001009187c11 */ /* 0x040fe4000f8218ff */
[----:B------:R-:W-:Y:S02]  /*02a0*/  LEA.HI.X R27, R12, UR15, R13, 0x3, P0 ;  /* 0x0000000f0c1b7c11 */ /* 0x000fe400080f1c0d */
[----:B------:R-:W-:-:S04]  /*02b0*/  LEA.HI.X R25, R9, UR17, R8, 0x3, P1 ;  /* 0x0000001109197c11 */ /* 0x000fc800088f1c08 */
[----:B------:R-:W2:Y:S04]  /*02c0*/  LDG.E.64 R26, desc[UR10][R26.64] ;  /* 0x0000000a1a1a7981 */ /* 0x000ea8000c1e1b00 */
[----:B------:R-:W3:Y:S01]  /*02d0*/  LDG.E.64 R28, desc[UR10][R24.64] ;  /* 0x0000000a181c7981 */ /* 0x000ee2000c1e1b00 */
[----:B------:R-:W-:Y:S01]  /*02e0*/  UIADD3 UR6, UPT, UPT, UR6, 0x1, URZ ;  /* 0x0000000106067890 */ /* 0x000fe2000fffe0ff */
[----:B------:R-:W-:Y:S01]  /*02f0*/  IMAD R2, R5, 0x20, R2 ;  /* 0x0000002005027824 */ /* 0x000fe200078e0202 */
[----:B------:R-:W-:Y:S02]  /*0300*/  UIADD3 UR7, UPT, UPT, UR7, 0x20, URZ ;  /* 0x0000002007077890 */ /* 0x000fe4000fffe0ff */
[----:B------:R-:W-:Y:S01]  /*0310*/  UISETP.NE.AND UP0, UPT, UR6, URZ, UPT ;  /* 0x000000ff0600728c */ /* 0x000fe2000bf05270 */
[----:B--2---:R-:W-:Y:S04]  /*0320*/  STS.64 [R6], R26 ;  /* 0x0000001a06007388 */ /* 0x004fe80000000a00 */
[----:B---3--:R-:W-:Y:S01]  /*0330*/  STS.64 [R4], R28 ;  /* 0x0000001c04007388 */ /* 0x008fe20000000a00 */
[----:B------:R-:W-:Y:S06]  /*0340*/  BAR.SYNC.DEFER_BLOCKING 0x0 ;  /* 0x0000000000007b1d */ /* 0x000fec0000010000 */
[----:B------:R-:W-:Y:S04]  /*0350*/  LDS.64 R8, [R7] ;  /* 0x0000000007087984 */ /* 0x000fe80000000a00 */
[----:B------:R-:W0:Y:S04]  /*0360*/  LDS.128 R12, [R16] ;  /* 0x00000000100c7984 */ /* 0x000e280000000c00 */
[----:B------:R-:W1:Y:S04]  /*0370*/  LDS.64 R20, [R7+0x100] ;  /* 0x0001000007147984 */ /* 0x000e680000000a00 */
[----:B------:R-:W-:Y:S04]  /*0380*/  LDS.64 R22, [R7+0x200] ;  /* 0x0002000007167984 */ /* 0x000fe80000000a00 */
[----:B------:R-:W-:Y:S01]  /*0390*/  LDS.64 R24, [R7+0x400] ;  /* 0x0004000007187984 */ /* 0x000fe20000000a00 */
[----:B0-----:R-:W-:-:S03]  /*03a0*/  DFMA R12, R12, R8, R10 ;  /* 0x000000080c0c722b */ /* 0x001fc6000000000a */
[----:B------:R-:W0:Y:S05]  /*03b0*/  LDS.128 R8, [R16+0x10] ;  /* 0x0000100010087984 */ /* 0x000e2a0000000c00 */
[----:B-1----:R-:W-:Y:S01]  /*03c0*/  DFMA R14, R20, R14, R12 ;  /* 0x0000000e140e722b */ /* 0x002fe2000000000c */
[----:B------:R-:W1:Y:S07]  /*03d0*/  LDS.64 R20, [R7+0x300] ;  /* 0x0003000007147984 */ /* 0x000e6e0000000a00 */
[----:B0-----:R-:W-:-:S02]  /*03e0*/  DFMA R8, R8, R22, R14 ;  /* 0x000000160808722b */ /* 0x001fc4000000000e */
[----:B------:R-:W0:Y:S04]  /*03f0*/  LDS.128 R12, [R16+0x20] ;  /* 0x00002000100c7984 */ /* 0x000e280000000c00 */
[----:B------:R-:W-:Y:S02]  /*0400*/  LDS.64 R22, [R7+0x600] ;  /* 0x0006000007167984 */ /* 0x000fe40000000a00 */
[----:B-1----:R-:W-:Y:S02]  /*0410*/  DFMA R10, R20, R10, R8 ;  /* 0x0000000a140a722b */ /* 0x002fe40000000008 */
[----:B------:R-:W1:Y:S06]  /*0420*/  LDS.64 R20, [R7+0x500] ;  /* 0x0005000007147984 */ /* 0x000e6c0000000a00 */
        /* <DEDUP_REMOVED lines=57> */
[----:B------:R-:W2:Y:S02]  /*07c0*/  LDS.64 R22, [R7+0x1d00] ;  /* 0x001d000007167984 */ /* 0x000ea40000000a00 */
[----:B-1----:R-:W-:Y:S02]  /*07d0*/  DFMA R10, R20, R10, R8 ;  /* 0x0000000a140a722b */ /* 0x002fe40000000008 */
[----:B------:R-:W-:Y:S06]  /*07e0*/  LDS.64 R20, [R7+0x1e00] ;  /* 0x001e000007147984 */ /* 0x000fec0000000a00 */
[----:B0-----:R-:W-:-:S02]  /*07f0*/  DFMA R24, R12, R24, R10 ;  /* 0x000000180c18722b */ /* 0x001fc4000000000a */
[----:B------:R-:W0:Y:S04]  /*0800*/  LDS.128 R8, [R16+0xf0] ;  /* 0x0000f00010087984 */ /* 0x000e280000000c00 */
[----:B------:R-:W1:Y:S02]  /*0810*/  LDS.64 R12, [R7+0x1f00] ;  /* 0x001f0000070c7984 */ /* 0x000e640000000a00 */
[----:B--2---:R-:W-:-:S08]  /*0820*/  DFMA R14, R22, R14, R24 ;  /* 0x0000000e160e722b */ /* 0x004fd00000000018 */
[----:B0-----:R-:W-:-:S08]  /*0830*/  DFMA R8, R8, R20, R14 ;  /* 0x000000140808722b */ /* 0x001fd0000000000e */
[----:B-1----:R-:W-:Y:S01]  /*0840*/  DFMA R10, R12, R10, R8 ;  /* 0x0000000a0c0a722b */ /* 0x002fe20000000008 */
[----:B------:R-:W-:Y:S06]  /*0850*/  BAR.SYNC.DEFER_BLOCKING 0x0 ;  /* 0x0000000000007b1d */ /* 0x000fec0000010000 */
[----:B------:R-:W-:Y:S05]  /*0860*/  BRA.U UP0, `(.L_x_1) ;  /* 0xfffffff9006c7547 */ /* 0x000fea000b83ffff */
.L_x_0:
[----:B------:R-:W3:Y:S01]  /*0870*/  LDC R2, c[0x0][0x3b8] ;  /* 0x0000ee00ff027b82 */ /* 0x000ee20000000800 */
[----:B------:R-:W0:Y:S01]  /*0880*/  LDCU.64 UR6, c[0x0][0x3c0] ;  /* 0x00007800ff0677ac */ /* 0x000e220008000a00 */
[----:B---3--:R-:W-:Y:S02]  /*0890*/  IMAD R0, R0, R2, R3 ;  /* 0x0000000200007224 */ /* 0x008fe400078e0203 */
[----:B------:R-:W-:-:S03]  /*08a0*/  IMAD R19, R2, UR4, R19 ;  /* 0x0000000402137c24 */ /* 0x000fc6000f8e0213 */
[----:B------:R-:W-:Y:S02]  /*08b0*/  SHF.R.S32.HI R2, RZ, 0x1f, R0 ;  /* 0x0000001fff027819 */ /* 0x000fe40000011400 */
[----:B------:R-:W-:-:S04]  /*08c0*/  IADD3 R0, P0, PT, R19, R0, RZ ;  /* 0x0000000013007210 */ /* 0x000fc80007f1e0ff */
[----:B------:R-:W-:Y:S02]  /*08d0*/  LEA.HI.X.SX32 R19, R19, R2, 0x1, P0 ;  /* 0x0000000213137211 */ /* 0x000fe400000f0eff */
[----:B0-----:R-:W-:-:S04]  /*08e0*/  LEA R2, P0, R0, UR6, 0x3 ;  /* 0x0000000600027c11 */ /* 0x001fc8000f8018ff */
[----:B------:R-:W-:-:S05]  /*08f0*/  LEA.HI.X R3, R0, UR7, R19, 0x3, P0 ;  /* 0x0000000700037c11 */ /* 0x000fca00080f1c13 */
[----:B------:R-:W-:Y:S01]  /*0900*/  STG.E.64 desc[UR10][R2.64], R10 ;  /* 0x0000000a02007986 */ /* 0x000fe2000c101b0a */
[----:B------:R-:W-:Y:S05]  /*0910*/  EXIT ;  /* 0x000000000000794d */ /* 0x000fea0003800000 */
.L_x_2:
[----:B------:R-:W-:-:S00]  /*0920*/  BRA `(.L_x_2) ;  /* 0xfffffffc00fc7947 */ /* 0x000fc0000383ffff */
[----:B------:R-:W-:-:S00]  /*0930*/  NOP ;  /* 0x0000000000007918 */ /* 0x000fc00000000000 */
        /* <DEDUP_REMOVED lines=12> */
.L_x_3:


//--------------------- .nv.shared._Z12MatMulKernel6MatrixS_S_ --------------------------
	.section	.nv.shared._Z12MatMulKernel6MatrixS_S_,"aw",@nobits
	.sectionflags	@""
	.align	8
.nv.shared._Z12MatMulKernel6MatrixS_S_:
	.zero		17408


//--------------------- .nv.shared.reserved.0     --------------------------
	.section	.nv.shared.reserved.0,"aw",@nobits
	.weak		__nv_reservedSMEM_offset_0_alias
	.size		__nv_reservedSMEM_offset_0_alias, 0, 64
	.other		__nv_reservedSMEM_offset_0_alias,@"STO_CUDA_RESERVED_SHARED STV_DEFAULT"
__nv_reservedSMEM_offset_0_alias:
	.zero		0
	.zero		64


//--------------------- .nv.constant0._Z12MatMulKernel6MatrixS_S_ --------------------------
	.section	.nv.constant0._Z12MatMulKernel6MatrixS_S_,"a",@progbits
	.sectionflags	@""
	.align	4
.nv.constant0._Z12MatMulKernel6MatrixS_S_:
	.zero		968


//--------------------- SYMBOLS --------------------------

	.type		.nv.reservedSmem.offset0,@object
	.size		.nv.reservedSmem.offset0,0x4
	.type		.nv.reservedSmem.cap,@object
	.size		.nv.reservedSmem.cap,0x4
